//
// Generated by NVIDIA NVVM Compiler
//
// Compiler Build ID: CL-36424714
// Cuda compilation tools, release 13.0, V13.0.88
// Based on NVVM 20.0.0
//

.version 9.0
.target sm_100
.address_size 64

	// .globl	_Z13stencilKernelPKfPfi
.extern .shared .align 16 .b8 s_data[];

.visible .entry _Z13stencilKernelPKfPfi(
	.param .u64 .ptr .align 1 _Z13stencilKernelPKfPfi_param_0,
	.param .u64 .ptr .align 1 _Z13stencilKernelPKfPfi_param_1,
	.param .u32 _Z13stencilKernelPKfPfi_param_2
)
{
	.reg .pred 	%p<10>;
	.reg .b32 	%r<22>;
	.reg .b32 	%f<11>;
	.reg .b64 	%rd<19>;

	ld.param.u64 	%rd5, [_Z13stencilKernelPKfPfi_param_0];
	ld.param.u64 	%rd6, [_Z13stencilKernelPKfPfi_param_1];
	ld.param.u32 	%r4, [_Z13stencilKernelPKfPfi_param_2];
	cvta.to.global.u64 	%rd1, %rd6;
	cvta.to.global.u64 	%rd2, %rd5;
	mov.u32 	%r5, %ctaid.x;
	mov.u32 	%r1, %ntid.x;
	mov.u32 	%r2, %tid.x;
	mad.lo.s32 	%r6, %r5, %r1, %r2;
	setp.ge.s32 	%p1, %r6, %r4;
	cvt.s64.s32 	%rd3, %r6;
	mul.wide.s32 	%rd7, %r6, 4;
	add.s64 	%rd4, %rd2, %rd7;
	shl.b32 	%r7, %r2, 2;
	mov.u32 	%r8, s_data;
	add.s32 	%r3, %r8, %r7;
	@%p1 bra 	$L__BB0_2;
	ld.global.nc.f32 	%f1, [%rd4];
	st.shared.f32 	[%r3+4], %f1;
	bra.uni 	$L__BB0_3;
$L__BB0_2:
	mov.b32 	%r9, 0;
	st.shared.u32 	[%r3+4], %r9;
$L__BB0_3:
	setp.ne.s32 	%p2, %r2, 0;
	@%p2 bra 	$L__BB0_5;
	cvt.u32.u64 	%r10, %rd3;
	setp.gt.s32 	%p3, %r10, 0;
	add.s32 	%r11, %r10, -1;
	cvt.u64.u32 	%rd8, %r11;
	selp.b64 	%rd9, %rd8, %rd3, %p3;
	shl.b64 	%rd10, %rd9, 2;
	add.s64 	%rd11, %rd2, %rd10;
	ld.global.nc.f32 	%f2, [%rd11];
	st.shared.f32 	[s_data], %f2;
$L__BB0_5:
	add.s32 	%r12, %r1, -1;
	setp.ne.s32 	%p4, %r2, %r12;
	@%p4 bra 	$L__BB0_7;
	cvt.u32.u64 	%r13, %rd3;
	add.s32 	%r14, %r13, 1;
	setp.lt.s32 	%p5, %r14, %r4;
	selp.b32 	%r15, %r14, %r13, %p5;
	mul.wide.s32 	%rd12, %r15, 4;
	add.s64 	%rd13, %rd2, %rd12;
	ld.global.nc.f32 	%f3, [%rd13];
	shl.b32 	%r16, %r1, 2;
	add.s32 	%r18, %r8, %r16;
	st.shared.f32 	[%r18+4], %f3;
$L__BB0_7:
	cvt.u32.u64 	%r19, %rd3;
	setp.ge.s32 	%p6, %r19, %r4;
	bar.sync 	0;
	@%p6 bra 	$L__BB0_11;
	setp.ne.s32 	%p7, %r19, 0;
	add.s32 	%r21, %r4, -1;
	setp.ne.s32 	%p8, %r19, %r21;
	and.pred  	%p9, %p7, %p8;
	@%p9 bra 	$L__BB0_10;
	ld.global.nc.f32 	%f10, [%rd4];
	shl.b64 	%rd17, %rd3, 2;
	add.s64 	%rd18, %rd1, %rd17;
	st.global.f32 	[%rd18], %f10;
	bra.uni 	$L__BB0_11;
$L__BB0_10:
	ld.shared.f32 	%f4, [%r3];
	ld.shared.f32 	%f5, [%r3+4];
	ld.shared.f32 	%f6, [%r3+8];
	add.f32 	%f7, %f4, %f5;
	add.f32 	%f8, %f7, %f6;
	div.rn.f32 	%f9, %f8, 0f40400000;
	shl.b64 	%rd15, %rd3, 2;
	add.s64 	%rd16, %rd1, %rd15;
	st.global.f32 	[%rd16], %f9;
$L__BB0_11:
	ret;

}


// ===== COMPILED SASS (sm_100) =====

	.target	sm_100

	.elftype	@"ET_EXEC"


//--------------------- .note.nv.tkinfo           --------------------------
	.section	.note.nv.tkinfo,"",@"SHT_NOTE"
	.sectionflags	@"SHF_NOTE_NV_TKINFO"
	.tkinfo
        /*0018*/ 	.word	0x00000002
        /*0030*/ 	.string	""
        /*0030*/ 	.string	"ptxas"
        /*0030*/ 	.string	"Cuda compilation tools, release 13.0, V13.0.88"
        /*0030*/ 	.string	"Build cuda_13.0.r13.0/compiler.36424714_0"
        /*0030*/ 	.string	"-arch sm_100 -m 64 "



//--------------------- .note.nv.cuinfo           --------------------------
	.section	.note.nv.cuinfo,"",@"SHT_NOTE"
	.sectionflags	@"SHF_NOTE_NV_CUINFO"
        /*0018*/ 	.short	0x0002
        /*001a*/ 	.short	0x0064
        /*001c*/ 	.short	0x0082
	.zero		2


//--------------------- .nv.info                  --------------------------
	.section	.nv.info,"",@"SHT_CUDA_INFO"
	.align	4


	//----- nvinfo : EIATTR_REGCOUNT
	.align		4
        /*0000*/ 	.byte	0x04, 0x2f
        /*0002*/ 	.short	(.L_1 - .L_0)
	.align		4
.L_0:
        /*0004*/ 	.word	index@(_Z13stencilKernelPKfPfi)
        /*0008*/ 	.word	0x00000012


	//----- nvinfo : EIATTR_FRAME_SIZE
	.align		4
.L_1:
        /*000c*/ 	.byte	0x04, 0x11
        /*000e*/ 	.short	(.L_3 - .L_2)
	.align		4
.L_2:
        /*0010*/ 	.word	index@($__internal_0_$__cuda_sm3x_div_rn_noftz_f32_slowpath)
        /*0014*/ 	.word	0x00000000


	//----- nvinfo : EIATTR_FRAME_SIZE
	.align		4
.L_3:
        /*0018*/ 	.byte	0x04, 0x11
        /*001a*/ 	.short	(.L_5 - .L_4)
	.align		4
.L_4:
        /*001c*/ 	.word	index@(_Z13stencilKernelPKfPfi)
        /*0020*/ 	.word	0x00000000


	//----- nvinfo : EIATTR_MIN_STACK_SIZE
	.align		4
.L_5:
        /*0024*/ 	.byte	0x04, 0x12
        /*0026*/ 	.short	(.L_7 - .L_6)
	.align		4
.L_6:
        /*0028*/ 	.word	index@(_Z13stencilKernelPKfPfi)
        /*002c*/ 	.word	0x00000000
.L_7:


//--------------------- .nv.compat                --------------------------
	.section	.nv.compat,"",@"SHT_CUDA_COMPAT_INFO"
	.align	4
        /*0000*/ 	.byte	0x02, 0x09, 0x00, 0x00, 0x02, 0x02, 0x01, 0x00, 0x02, 0x05, 0x05, 0x00, 0x03, 0x07, 0x01, 0x01
        /*0010*/ 	.byte	0x02, 0x03, 0x00, 0x00, 0x02, 0x06, 0x01, 0x00, 0x04, 0x0b, 0x08, 0x00, 0x01, 0x00, 0x00, 0x00
        /*0020*/ 	.byte	0x00, 0x00, 0x00, 0x00


//--------------------- .nv.info._Z13stencilKernelPKfPfi --------------------------
	.section	.nv.info._Z13stencilKernelPKfPfi,"",@"SHT_CUDA_INFO"
	.sectionflags	@""
	.align	4


	//----- nvinfo : EIATTR_CUDA_API_VERSION
	.align		4
        /*0000*/ 	.byte	0x04, 0x37
        /*0002*/ 	.short	(.L_9 - .L_8)
.L_8:
        /*0004*/ 	.word	0x00000082


	//----- nvinfo : EIATTR_KPARAM_INFO
	.align		4
.L_9:
        /*0008*/ 	.byte	0x04, 0x17
        /*000a*/ 	.short	(.L_11 - .L_10)
.L_10:
        /*000c*/ 	.word	0x00000000
        /*0010*/ 	.short	0x0002
        /*0012*/ 	.short	0x0010
        /*0014*/ 	.byte	0x00, 0xf0, 0x11, 0x00


	//----- nvinfo : EIATTR_KPARAM_INFO
	.align		4
.L_11:
        /*0018*/ 	.byte	0x04, 0x17
        /*001a*/ 	.short	(.L_13 - .L_12)
.L_12:
        /*001c*/ 	.word	0x00000000
        /*0020*/ 	.short	0x0001
        /*0022*/ 	.short	0x0008
        /*0024*/ 	.byte	0x00, 0xf5, 0x21, 0x00


	//----- nvinfo : EIATTR_KPARAM_INFO
	.align		4
.L_13:
        /*0028*/ 	.byte	0x04, 0x17
        /*002a*/ 	.short	(.L_15 - .L_14)
.L_14:
        /*002c*/ 	.word	0x00000000
        /*0030*/ 	.short	0x0000
        /*0032*/ 	.short	0x0000
        /*0034*/ 	.byte	0x00, 0xf5, 0x21, 0x00


	//----- nvinfo : EIATTR_SPARSE_MMA_MASK
	.align		4
.L_15:
        /*0038*/ 	.byte	0x03, 0x50
        /*003a*/ 	.short	0x0000


	//----- nvinfo : EIATTR_MAXREG_COUNT
	.align		4
        /*003c*/ 	.byte	0x03, 0x1b
        /*003e*/ 	.short	0x00ff


	//----- nvinfo : EIATTR_NUM_BARRIERS
	.align		4
        /*0040*/ 	.byte	0x02, 0x4c
        /*0042*/ 	.byte	0x01
	.zero		1


	//----- nvinfo : EIATTR_MERCURY_ISA_VERSION
	.align		4
        /*0044*/ 	.byte	0x03, 0x5f
        /*0046*/ 	.short	0x0101


	//----- nvinfo : EIATTR_VRC_CTA_INIT_COUNT
	.align		4
        /*0048*/ 	.byte	0x02, 0x4a
	.zero		1
	.zero		1


	//----- nvinfo : EIATTR_EXIT_INSTR_OFFSETS
	.align		4
        /*004c*/ 	.byte	0x04, 0x1c
        /*004e*/ 	.short	(.L_17 - .L_16)


	//   ....[0]....
.L_16:
        /*0050*/ 	.word	0x00000260


	//   ....[1]....
        /*0054*/ 	.word	0x00000300


	//   ....[2]....
        /*0058*/ 	.word	0x00000480


	//----- nvinfo : EIATTR_CRS_STACK_SIZE
	.align		4
.L_17:
        /*005c*/ 	.byte	0x04, 0x1e
        /*005e*/ 	.short	(.L_19 - .L_18)
.L_18:
        /*0060*/ 	.word	0x00000000


	//----- nvinfo : EIATTR_CBANK_PARAM_SIZE
	.align		4
.L_19:
        /*0064*/ 	.byte	0x03, 0x19
        /*0066*/ 	.short	0x0014


	//----- nvinfo : EIATTR_PARAM_CBANK
	.align		4
        /*0068*/ 	.byte	0x04, 0x0a
        /*006a*/ 	.short	(.L_21 - .L_20)
	.align		4
.L_20:
        /*006c*/ 	.word	index@(.nv.constant0._Z13stencilKernelPKfPfi)
        /*0070*/ 	.short	0x0380
        /*0072*/ 	.short	0x0014


	//----- nvinfo : EIATTR_SW_WAR
	.align		4
.L_21:
        /*0074*/ 	.byte	0x04, 0x36
        /*0076*/ 	.short	(.L_23 - .L_22)
.L_22:
        /*0078*/ 	.word	0x00000008
.L_23:


//--------------------- .nv.callgraph             --------------------------
	.section	.nv.callgraph,"",@"SHT_CUDA_CALLGRAPH"
	.align	4
	.sectionentsize	8
	.align		4
        /*0000*/ 	.word	0x00000000
	.align		4
        /*0004*/ 	.word	0xffffffff
	.align		4
        /*0008*/ 	.word	0x00000000
	.align		4
        /*000c*/ 	.word	0xfffffffe
	.align		4
        /*0010*/ 	.word	0x00000000
	.align		4
        /*0014*/ 	.word	0xfffffffd
	.align		4
        /*0018*/ 	.word	0x00000000
	.align		4
        /*001c*/ 	.word	0xfffffffc


//--------------------- .text._Z13stencilKernelPKfPfi --------------------------
	.section	.text._Z13stencilKernelPKfPfi,"ax",@progbits
	.align	128
        .global         _Z13stencilKernelPKfPfi
        .type           _Z13stencilKernelPKfPfi,@function
        .size           _Z13stencilKernelPKfPfi,(.L_x_16 - _Z13stencilKernelPKfPfi)
        .other          _Z13stencilKernelPKfPfi,@"STO_CUDA_ENTRY STV_DEFAULT"
_Z13stencilKernelPKfPfi:
.text._Z13stencilKernelPKfPfi:
[----:B------:R-:W-:Y:S01]  /*0000*/  LDC R1, c[0x0][0x37c] ;  /* 0x0000df00ff017b82 */ /* 0x000fe20000000800 */
[----:B------:R-:W0:Y:S07]  /*0010*/  S2R R10, SR_TID.X ;  /* 0x00000000000a7919 */ /* 0x000e2e0000002100 */
[----:B------:R-:W1:Y:S01]  /*0020*/  LDC R13, c[0x0][0x360] ;  /* 0x0000d800ff0d7b82 */ /* 0x000e620000000800 */
[----:B------:R-:W2:Y:S01]  /*0030*/  LDCU UR6, c[0x0][0x390] ;  /* 0x00007200ff0677ac */ /* 0x000ea20008000800 */
[----:B------:R-:W3:Y:S06]  /*0040*/  LDCU.64 UR8, c[0x0][0x358] ;  /* 0x00006b00ff0877ac */ /* 0x000eec0008000a00 */
[----:B------:R-:W4:Y:S08]  /*0050*/  S2UR UR4, SR_CTAID.X ;  /* 0x00000000000479c3 */ /* 0x000f300000002500 */
[----:B------:R-:W5:Y:S01]  /*0060*/  LDC.64 R6, c[0x0][0x380] ;  /* 0x0000e000ff067b82 */ /* 0x000f620000000a00 */
[C---:B-1----:R-:W-:Y:S01]  /*0070*/  VIADD R0, R13.reuse, 0xffffffff ;  /* 0xffffffff0d007836 */ /* 0x042fe20000000000 */
[----:B0-----:R-:W-:Y:S01]  /*0080*/  ISETP.NE.AND P2, PT, R10, RZ, PT ;  /* 0x000000ff0a00720c */ /* 0x001fe20003f45270 */
[----:B----4-:R-:W-:-:S03]  /*0090*/  IMAD R2, R13, UR4, R10 ;  /* 0x000000040d027c24 */ /* 0x010fc6000f8e020a */
[----:B------:R-:W-:Y:S02]  /*00a0*/  ISETP.NE.AND P1, PT, R10, R0, PT ;  /* 0x000000000a00720c */ /* 0x000fe40003f25270 */
[----:B--2---:R-:W-:Y:S02]  /*00b0*/  ISETP.GE.AND P0, PT, R2, UR6, PT ;  /* 0x0000000602007c0c */ /* 0x004fe4000bf06270 */
[----:B------:R-:W-:-:S05]  /*00c0*/  SHF.R.S32.HI R3, RZ, 0x1f, R2 ;  /* 0x0000001fff037819 */ /* 0x000fca0000011402 */
[----:B------:R-:W0:Y:S01]  /*00d0*/  @!P2 LDC.64 R14, c[0x0][0x380] ;  /* 0x0000e000ff0eab82 */ /* 0x000e220000000a00 */
[C---:B------:R-:W-:Y:S01]  /*00e0*/  @!P2 VIADD R5, R2.reuse, 0xffffffff ;  /* 0xffffffff0205a836 */ /* 0x040fe20000000000 */
[C---:B------:R-:W-:Y:S02]  /*00f0*/  @!P2 ISETP.GT.AND P4, PT, R2.reuse, RZ, PT ;  /* 0x000000ff0200a20c */ /* 0x040fe40003f84270 */
[C---:B------:R-:W-:Y:S02]  /*0100*/  @!P1 VIADD R9, R2.reuse, 0x1 ;  /* 0x0000000102099836 */ /* 0x040fe40000000000 */
[----:B------:R-:W-:Y:S01]  /*0110*/  @!P2 SEL R0, R5, R2, P4 ;  /* 0x000000020500a207 */ /* 0x000fe20002000000 */
[----:B-----5:R-:W-:Y:S02]  /*0120*/  IMAD.WIDE R4, R2, 0x4, R6 ;  /* 0x0000000402047825 */ /* 0x020fe400078e0206 */
[----:B------:R-:W-:Y:S02]  /*0130*/  @!P1 ISETP.GE.AND P3, PT, R9, UR6, PT ;  /* 0x0000000609009c0c */ /* 0x000fe4000bf66270 */
[----:B------:R-:W-:-:S02]  /*0140*/  @!P2 SEL R12, R3, RZ, !P4 ;  /* 0x000000ff030ca207 */ /* 0x000fc40006000000 */
[----:B------:R-:W-:-:S05]  /*0150*/  @!P1 SEL R11, R9, R2, !P3 ;  /* 0x00000002090b9207 */ /* 0x000fca0005800000 */
[----:B------:R-:W-:Y:S02]  /*0160*/  @!P1 IMAD.WIDE R6, R11, 0x4, R6 ;  /* 0x000000040b069825 */ /* 0x000fe400078e0206 */
[----:B---3--:R-:W2:Y:S04]  /*0170*/  @!P0 LDG.E.CONSTANT R11, desc[UR8][R4.64] ;  /* 0x00000008040b8981 */ /* 0x008ea8000c1e9900 */
[----:B------:R-:W3:Y:S01]  /*0180*/  @!P1 LDG.E.CONSTANT R6, desc[UR8][R6.64] ;  /* 0x0000000806069981 */ /* 0x000ee2000c1e9900 */
[----:B0-----:R-:W-:-:S04]  /*0190*/  @!P2 LEA R8, P4, R0, R14, 0x2 ;  /* 0x0000000e0008a211 */ /* 0x001fc800078810ff */
[----:B------:R-:W-:-:S05]  /*01a0*/  @!P2 LEA.HI.X R9, R0, R15, R12, 0x2, P4 ;  /* 0x0000000f0009a211 */ /* 0x000fca00020f140c */
[----:B------:R-:W4:Y:S01]  /*01b0*/  @!P2 LDG.E.CONSTANT R8, desc[UR8][R8.64] ;  /* 0x000000080808a981 */ /* 0x000f22000c1e9900 */
[----:B------:R-:W0:Y:S01]  /*01c0*/  S2UR UR5, SR_CgaCtaId ;  /* 0x00000000000579c3 */ /* 0x000e220000008800 */
[----:B------:R-:W-:Y:S02]  /*01d0*/  UMOV UR4, 0x400 ;  /* 0x0000040000047882 */ /* 0x000fe40000000000 */
[----:B0-----:R-:W-:-:S06]  /*01e0*/  ULEA UR4, UR5, UR4, 0x18 ;  /* 0x0000000405047291 */ /* 0x001fcc000f8ec0ff */
[----:B------:R-:W-:Y:S02]  /*01f0*/  LEA R10, R10, UR4, 0x2 ;  /* 0x000000040a0a7c11 */ /* 0x000fe4000f8e10ff */
[----:B------:R-:W-:-:S03]  /*0200*/  @!P1 LEA R13, R13, UR4, 0x2 ;  /* 0x000000040d0d9c11 */ /* 0x000fc6000f8e10ff */
[----:B--2---:R0:W-:Y:S04]  /*0210*/  @!P0 STS [R10+0x4], R11 ;  /* 0x0000040b0a008388 */ /* 0x0041e80000000800 */
[----:B------:R0:W-:Y:S04]  /*0220*/  @P0 STS [R10+0x4], RZ ;  /* 0x000004ff0a000388 */ /* 0x0001e80000000800 */
[----:B----4-:R0:W-:Y:S04]  /*0230*/  @!P2 STS [UR4], R8 ;  /* 0x00000008ff00a988 */ /* 0x0101e80008000804 */
[----:B---3--:R0:W-:Y:S01]  /*0240*/  @!P1 STS [R13+0x4], R6 ;  /* 0x000004060d009388 */ /* 0x0081e20000000800 */
[----:B------:R-:W-:Y:S06]  /*0250*/  BAR.SYNC.DEFER_BLOCKING 0x0 ;  /* 0x0000000000007b1d */ /* 0x000fec0000010000 */
[----:B------:R-:W-:Y:S05]  /*0260*/  @P0 EXIT ;  /* 0x000000000000094d */ /* 0x000fea0003800000 */
[----:B------:R-:W-:Y:S01]  /*0270*/  UIADD3 UR4, UPT, UPT, UR6, -0x1, URZ ;  /* 0xffffffff06047890 */ /* 0x000fe2000fffe0ff */
[----:B------:R-:W-:-:S05]  /*0280*/  ISETP.NE.AND P1, PT, R2, RZ, PT ;  /* 0x000000ff0200720c */ /* 0x000fca0003f25270 */
[----:B------:R-:W-:-:S13]  /*0290*/  ISETP.NE.AND P0, PT, R2, UR4, PT ;  /* 0x0000000402007c0c */ /* 0x000fda000bf05270 */
[----:B------:R-:W-:Y:S05]  /*02a0*/  @P0 BRA P1, `(.L_x_0) ;  /* 0x0000000000180947 */ /* 0x000fea0000800000 */
[----:B------:R-:W2:Y:S01]  /*02b0*/  LDG.E.CONSTANT R5, desc[UR8][R4.64] ;  /* 0x0000000804057981 */ /* 0x000ea2000c1e9900 */
[----:B------:R-:W0:Y:S02]  /*02c0*/  LDCU.64 UR4, c[0x0][0x388] ;  /* 0x00007100ff0477ac */ /* 0x000e240008000a00 */
[----:B0-----:R-:W-:-:S04]  /*02d0*/  LEA R6, P0, R2, UR4, 0x2 ;  /* 0x0000000402067c11 */ /* 0x001fc8000f8010ff */
[----:B------:R-:W-:-:S05]  /*02e0*/  LEA.HI.X R7, R2, UR5, R3, 0x2, P0 ;  /* 0x0000000502077c11 */ /* 0x000fca00080f1403 */
[----:B--2---:R-:W-:Y:S01]  /*02f0*/  STG.E desc[UR8][R6.64], R5 ;  /* 0x0000000506007986 */ /* 0x004fe2000c101908 */
[----:B------:R-:W-:Y:S05]  /*0300*/  EXIT ;  /* 0x000000000000794d */ /* 0x000fea0003800000 */
.L_x_0:
[----:B------:R-:W-:Y:S01]  /*0310*/  LDS R0, [R10] ;  /* 0x000000000a007984 */ /* 0x000fe20000000800 */
[----:B------:R-:W-:Y:S01]  /*0320*/  IMAD.MOV.U32 R7, RZ, RZ, 0x3eaaaaab ;  /* 0x3eaaaaabff077424 */ /* 0x000fe200078e00ff */
[----:B------:R-:W-:Y:S01]  /*0330*/  BSSY.RECONVERGENT B1, `(.L_x_1) ;  /* 0x0000010000017945 */ /* 0x000fe20003800200 */
[----:B0-----:R-:W-:Y:S01]  /*0340*/  IMAD.MOV.U32 R6, RZ, RZ, 0x40400000 ;  /* 0x40400000ff067424 */ /* 0x001fe200078e00ff */
[----:B------:R-:W0:Y:S03]  /*0350*/  LDS R5, [R10+0x4] ;  /* 0x000004000a057984 */ /* 0x000e260000000800 */
[----:B------:R-:W-:Y:S01]  /*0360*/  FFMA R6, R7, -R6, 1 ;  /* 0x3f80000007067423 */ /* 0x000fe20000000806 */
[----:B------:R-:W1:Y:S01]  /*0370*/  LDS R4, [R10+0x8] ;  /* 0x000008000a047984 */ /* 0x000e620000000800 */
[----:B0-----:R-:W-:-:S04]  /*0380*/  FADD R5, R0, R5 ;  /* 0x0000000500057221 */ /* 0x001fc80000000000 */
[----:B-1----:R-:W-:Y:S01]  /*0390*/  FADD R0, R4, R5 ;  /* 0x0000000504007221 */ /* 0x002fe20000000000 */
[----:B------:R-:W-:-:S03]  /*03a0*/  FFMA R5, R6, R7, 0.3333333432674407959 ;  /* 0x3eaaaaab06057423 */ /* 0x000fc60000000007 */
[----:B------:R-:W0:Y:S01]  /*03b0*/  FCHK P0, R0, 3 ;  /* 0x4040000000007902 */ /* 0x000e220000000000 */
[----:B------:R-:W-:-:S04]  /*03c0*/  FFMA R4, R0, R5, RZ ;  /* 0x0000000500047223 */ /* 0x000fc800000000ff */
[----:B------:R-:W-:-:S04]  /*03d0*/  FFMA R6, R4, -3, R0 ;  /* 0xc040000004067823 */ /* 0x000fc80000000000 */
[----:B------:R-:W-:Y:S01]  /*03e0*/  FFMA R7, R5, R6, R4 ;  /* 0x0000000605077223 */ /* 0x000fe20000000004 */
[----:B0-----:R-:W-:Y:S06]  /*03f0*/  @!P0 BRA `(.L_x_2) ;  /* 0x00000000000c8947 */ /* 0x001fec0003800000 */
[----:B------:R-:W-:-:S07]  /*0400*/  MOV R4, 0x420 ;  /* 0x0000042000047802 */ /* 0x000fce0000000f00 */
[----:B------:R-:W-:Y:S05]  /*0410*/  CALL.REL.NOINC `($__internal_0_$__cuda_sm3x_div_rn_noftz_f32_slowpath) ;  /* 0x00000000001c7944 */ /* 0x000fea0003c00000 */
[----:B------:R-:W-:-:S07]  /*0420*/  IMAD.MOV.U32 R7, RZ, RZ, R6 ;  /* 0x000000ffff077224 */ /* 0x000fce00078e0006 */
.L_x_2:
[----:B------:R-:W-:Y:S05]  /*0430*/  BSYNC.RECONVERGENT B1 ;  /* 0x0000000000017941 */ /* 0x000fea0003800200 */
.L_x_1:
[----:B------:R-:W0:Y:S02]  /*0440*/  LDCU.64 UR4, c[0x0][0x388] ;  /* 0x00007100ff0477ac */ /* 0x000e240008000a00 */
[----:B0-----:R-:W-:-:S04]  /*0450*/  LEA R4, P0, R2, UR4, 0x2 ;  /* 0x0000000402047c11 */ /* 0x001fc8000f8010ff */
[----:B------:R-:W-:-:S05]  /*0460*/  LEA.HI.X R5, R2, UR5, R3, 0x2, P0 ;  /* 0x0000000502057c11 */ /* 0x000fca00080f1403 */
[----:B------:R-:W-:Y:S01]  /*0470*/  STG.E desc[UR8][R4.64], R7 ;  /* 0x0000000704007986 */ /* 0x000fe2000c101908 */
[----:B------:R-:W-:Y:S05]  /*0480*/  EXIT ;  /* 0x000000000000794d */ /* 0x000fea0003800000 */
        .weak           $__internal_0_$__cuda_sm3x_div_rn_noftz_f32_slowpath
        .type           $__internal_0_$__cuda_sm3x_div_rn_noftz_f32_slowpath,@function
        .size           $__internal_0_$__cuda_sm3x_div_rn_noftz_f32_slowpath,(.L_x_16 - $__internal_0_$__cuda_sm3x_div_rn_noftz_f32_slowpath)
$__internal_0_$__cuda_sm3x_div_rn_noftz_f32_slowpath:
[--C-:B------:R-:W-:Y:S01]  /*0490*/  SHF.R.U32.HI R5, RZ, 0x17, R0.reuse ;  /* 0x00000017ff057819 */ /* 0x100fe20000011600 */
[----:B------:R-:W-:Y:S04]  /*04a0*/  BSSY.RECONVERGENT B0, `(.L_x_3) ;  /* 0x000005c000007945 */ /* 0x000fe80003800200 */
[----:B------:R-:W-:Y:S01]  /*04b0*/  BSSY.RELIABLE B2, `(.L_x_4) ;  /* 0x000001a000027945 */ /* 0x000fe20003800100 */
[----:B------:R-:W-:Y:S01]  /*04c0*/  IMAD.MOV.U32 R6, RZ, RZ, R0 ;  /* 0x000000ffff067224 */ /* 0x000fe200078e0000 */
[----:B------:R-:W-:-:S05]  /*04d0*/  LOP3.LUT R5, R5, 0xff, RZ, 0xc0, !PT ;  /* 0x000000ff05057812 */ /* 0x000fca00078ec0ff */
[----:B------:R-:W-:-:S05]  /*04e0*/  VIADD R8, R5, 0xffffffff ;  /* 0xffffffff05087836 */ /* 0x000fca0000000000 */
[----:B------:R-:W-:-:S13]  /*04f0*/  ISETP.GT.U32.OR P0, PT, R8, 0xfd, !PT ;  /* 0x000000fd0800780c */ /* 0x000fda0007f04470 */
[----:B------:R-:W-:Y:S01]  /*0500*/  @!P0 IMAD.MOV.U32 R7, RZ, RZ, RZ ;  /* 0x000000ffff078224 */ /* 0x000fe200078e00ff */
[----:B------:R-:W-:Y:S06]  /*0510*/  @!P0 BRA `(.L_x_5) ;  /* 0x00000000004c8947 */ /* 0x000fec0003800000 */
[----:B------:R-:W-:-:S13]  /*0520*/  FSETP.GTU.FTZ.AND P0, PT, |R0|, +INF , PT ;  /* 0x7f8000000000780b */ /* 0x000fda0003f1c200 */
[----:B------:R-:W-:Y:S05]  /*0530*/  @P0 BREAK.RELIABLE B2 ;  /* 0x0000000000020942 */ /* 0x000fea0003800100 */
[----:B------:R-:W-:Y:S05]  /*0540*/  @P0 BRA `(.L_x_6) ;  /* 0x0000000400400947 */ /* 0x000fea0003800000 */
[----:B------:R-:W-:-:S05]  /*0550*/  IMAD.MOV.U32 R7, RZ, RZ, 0x40400000 ;  /* 0x40400000ff077424 */ /* 0x000fca00078e00ff */
[----:B------:R-:W-:-:S13]  /*0560*/  LOP3.LUT P0, RZ, R7, 0x7fffffff, R6, 0xc8, !PT ;  /* 0x7fffffff07ff7812 */ /* 0x000fda000780c806 */
[----:B------:R-:W-:Y:S05]  /*0570*/  @!P0 BREAK.RELIABLE B2 ;  /* 0x0000000000028942 */ /* 0x000fea0003800100 */
[----:B------:R-:W-:Y:S05]  /*0580*/  @!P0 BRA `(.L_x_7) ;  /* 0x0000000400288947 */ /* 0x000fea0003800000 */
[----:B------:R-:W-:-:S13]  /*0590*/  LOP3.LUT P0, RZ, R6, 0x7fffffff, RZ, 0xc0, !PT ;  /* 0x7fffffff06ff7812 */ /* 0x000fda000780c0ff */
[----:B------:R-:W-:Y:S05]  /*05a0*/  @!P0 BREAK.RELIABLE B2 ;  /* 0x0000000000028942 */ /* 0x000fea0003800100 */
[----:B------:R-:W-:Y:S05]  /*05b0*/  @!P0 BRA `(.L_x_8) ;  /* 0x0000000400148947 */ /* 0x000fea0003800000 */
[----:B------:R-:W-:Y:S02]  /*05c0*/  FSETP.NEU.FTZ.AND P0, PT, |R0|, +INF , PT ;  /* 0x7f8000000000780b */ /* 0x000fe40003f1d200 */
[----:B------:R-:W-:-:S04]  /*05d0*/  LOP3.LUT P1, RZ, R7, 0x7fffffff, RZ, 0xc0, !PT ;  /* 0x7fffffff07ff7812 */ /* 0x000fc8000782c0ff */
[----:B------:R-:W-:-:S13]  /*05e0*/  PLOP3.LUT P0, PT, P0, P1, PT, 0x2f, 0xf2 ;  /* 0x0000000000f2781c */ /* 0x000fda0000702577 */
[----:B------:R-:W-:Y:S05]  /*05f0*/  @P0 BREAK.RELIABLE B2 ;  /* 0x0000000000020942 */ /* 0x000fea0003800100 */
[----:B------:R-:W-:Y:S05]  /*0600*/  @P0 BRA `(.L_x_9) ;  /* 0x0000000000f40947 */ /* 0x000fea0003800000 */
[----:B------:R-:W-:-:S13]  /*0610*/  ISETP.GE.AND P0, PT, R8, RZ, PT ;  /* 0x000000ff0800720c */ /* 0x000fda0003f06270 */
[----:B------:R-:W-:Y:S02]  /*0620*/  @P0 IMAD.MOV.U32 R7, RZ, RZ, RZ ;  /* 0x000000ffff070224 */ /* 0x000fe400078e00ff */
[----:B------:R-:W-:Y:S01]  /*0630*/  @!P0 FFMA R6, R0, 1.84467440737095516160e+19, RZ ;  /* 0x5f80000000068823 */ /* 0x000fe200000000ff */
[----:B------:R-:W-:-:S07]  /*0640*/  @!P0 IMAD.MOV.U32 R7, RZ, RZ, -0x40 ;  /* 0xffffffc0ff078424 */ /* 0x000fce00078e00ff */
.L_x_5:
[----:B------:R-:W-:Y:S05]  /*0650*/  BSYNC.RELIABLE B2 ;  /* 0x0000000000027941 */ /* 0x000fea0003800100 */
.L_x_4:
[----:B------:R-:W-:Y:S01]  /*0660*/  UMOV UR4, 0x40400000 ;  /* 0x4040000000047882 */ /* 0x000fe20000000000 */
[----:B------:R-:W-:Y:S01]  /*0670*/  VIADD R5, R5, 0xffffff81 ;  /* 0xffffff8105057836 */ /* 0x000fe20000000000 */
[----:B------:R-:W-:Y:S01]  /*0680*/  UIADD3 UR4, UPT, UPT, UR4, -0x800000, URZ ;  /* 0xff80000004047890 */ /* 0x000fe2000fffe0ff */
[----:B------:R-:W-:Y:S02]  /*0690*/  BSSY.RECONVERGENT B2, `(.L_x_10) ;  /* 0x0000033000027945 */ /* 0x000fe40003800200 */
[----:B------:R-:W-:Y:S01]  /*06a0*/  IMAD R0, R5, -0x800000, R6 ;  /* 0xff80000005007824 */ /* 0x000fe200078e0206 */
[----:B------:R-:W-:Y:S02]  /*06b0*/  IADD3 R7, PT, PT, R7, -0x1, R5 ;  /* 0xffffffff07077810 */ /* 0x000fe40007ffe005 */
[----:B------:R-:W-:-:S03]  /*06c0*/  FADD.FTZ R9, -RZ, -UR4 ;  /* 0x80000004ff097e21 */ /* 0x000fc60008010100 */
[----:B------:R-:W0:Y:S02]  /*06d0*/  MUFU.RCP R8, UR4 ;  /* 0x0000000400087d08 */ /* 0x000e240008001000 */
[----:B0-----:R-:W-:-:S04]  /*06e0*/  FFMA R11, R8, R9, 1 ;  /* 0x3f800000080b7423 */ /* 0x001fc80000000009 */
[----:B------:R-:W-:-:S04]  /*06f0*/  FFMA R11, R8, R11, R8 ;  /* 0x0000000b080b7223 */ /* 0x000fc80000000008 */
[----:B------:R-:W-:-:S04]  /*0700*/  FFMA R6, R0, R11, RZ ;  /* 0x0000000b00067223 */ /* 0x000fc800000000ff */
[----:B------:R-:W-:-:S04]  /*0710*/  FFMA R8, R9, R6, R0 ;  /* 0x0000000609087223 */ /* 0x000fc80000000000 */
[----:B------:R-:W-:-:S04]  /*0720*/  FFMA R8, R11, R8, R6 ;  /* 0x000000080b087223 */ /* 0x000fc80000000006 */
[----:B------:R-:W-:-:S04]  /*0730*/  FFMA R9, R9, R8, R0 ;  /* 0x0000000809097223 */ /* 0x000fc80000000000 */
[----:B------:R-:W-:-:S05]  /*0740*/  FFMA R6, R11, R9, R8 ;  /* 0x000000090b067223 */ /* 0x000fca0000000008 */
[----:B------:R-:W-:-:S04]  /*0750*/  SHF.R.U32.HI R0, RZ, 0x17, R6 ;  /* 0x00000017ff007819 */ /* 0x000fc80000011606 */
[----:B------:R-:W-:-:S05]  /*0760*/  LOP3.LUT R0, R0, 0xff, RZ, 0xc0, !PT ;  /* 0x000000ff00007812 */ /* 0x000fca00078ec0ff */
[----:B------:R-:W-:-:S04]  /*0770*/  IMAD.IADD R10, R0, 0x1, R7 ;  /* 0x00000001000a7824 */ /* 0x000fc800078e0207 */
[----:B------:R-:W-:-:S05]  /*0780*/  VIADD R0, R10, 0xffffffff ;  /* 0xffffffff0a007836 */ /* 0x000fca0000000000 */
[----:B------:R-:W-:-:S13]  /*0790*/  ISETP.GE.U32.AND P0, PT, R0, 0xfe, PT ;  /* 0x000000fe0000780c */ /* 0x000fda0003f06070 */
[----:B------:R-:W-:Y:S05]  /*07a0*/  @!P0 BRA `(.L_x_11) ;  /* 0x0000000000808947 */ /* 0x000fea0003800000 */
[----:B------:R-:W-:-:S13]  /*07b0*/  ISETP.GT.AND P0, PT, R10, 0xfe, PT ;  /* 0x000000fe0a00780c */ /* 0x000fda0003f04270 */
[----:B------:R-:W-:Y:S05]  /*07c0*/  @P0 BRA `(.L_x_12) ;  /* 0x00000000006c0947 */ /* 0x000fea0003800000 */
[----:B------:R-:W-:-:S13]  /*07d0*/  ISETP.GE.AND P0, PT, R10, 0x1, PT ;  /* 0x000000010a00780c */ /* 0x000fda0003f06270 */
[----:B------:R-:W-:Y:S05]  /*07e0*/  @P0 BRA `(.L_x_13) ;  /* 0x0000000000740947 */ /* 0x000fea0003800000 */
[----:B------:R-:W-:Y:S02]  /*07f0*/  ISETP.GE.AND P0, PT, R10, -0x18, PT ;  /* 0xffffffe80a00780c */ /* 0x000fe40003f06270 */
[----:B------:R-:W-:-:S11]  /*0800*/  LOP3.LUT R6, R6, 0x80000000, RZ, 0xc0, !PT ;  /* 0x8000000006067812 */ /* 0x000fd600078ec0ff */
[----:B------:R-:W-:Y:S05]  /*0810*/  @!P0 BRA `(.L_x_13) ;  /* 0x0000000000688947 */ /* 0x000fea0003800000 */
[CC--:B------:R-:W-:Y:S01]  /*0820*/  FFMA.RZ R0, R11.reuse, R9.reuse, R8 ;  /* 0x000000090b007223 */ /* 0x0c0fe2000000c008 */
[----:B------:R-:W-:Y:S01]  /*0830*/  IMAD.MOV R7, RZ, RZ, -R10 ;  /* 0x000000ffff077224 */ /* 0x000fe200078e0a0a */
[C---:B------:R-:W-:Y:S02]  /*0840*/  ISETP.NE.AND P2, PT, R10.reuse, RZ, PT ;  /* 0x000000ff0a00720c */ /* 0x040fe40003f45270 */
[----:B------:R-:W-:Y:S02]  /*0850*/  ISETP.NE.AND P1, PT, R10, RZ, PT ;  /* 0x000000ff0a00720c */ /* 0x000fe40003f25270 */
[----:B------:R-:W-:Y:S01]  /*0860*/  LOP3.LUT R5, R0, 0x7fffff, RZ, 0xc0, !PT ;  /* 0x007fffff00057812 */ /* 0x000fe200078ec0ff */
[CCC-:B------:R-:W-:Y:S01]  /*0870*/  FFMA.RP R0, R11.reuse, R9.reuse, R8.reuse ;  /* 0x000000090b007223 */ /* 0x1c0fe20000008008 */
[----:B------:R-:W-:Y:S01]  /*0880*/  FFMA.RM R11, R11, R9, R8 ;  /* 0x000000090b0b7223 */ /* 0x000fe20000004008 */
[----:B------:R-:W-:Y:S01]  /*0890*/  VIADD R8, R10, 0x20 ;  /* 0x000000200a087836 */ /* 0x000fe20000000000 */
[----:B------:R-:W-:-:S03]  /*08a0*/  LOP3.LUT R5, R5, 0x800000, RZ, 0xfc, !PT ;  /* 0x0080000005057812 */ /* 0x000fc600078efcff */
[----:B------:R-:W-:Y:S02]  /*08b0*/  FSETP.NEU.FTZ.AND P0, PT, R0, R11, PT ;  /* 0x0000000b0000720b */ /* 0x000fe40003f1d000 */
[----:B------:R-:W-:Y:S02]  /*08c0*/  SHF.L.U32 R8, R5, R8, RZ ;  /* 0x0000000805087219 */ /* 0x000fe400000006ff */
[----:B------:R-:W-:Y:S02]  /*08d0*/  SEL R0, R7, RZ, P2 ;  /* 0x000000ff07007207 */ /* 0x000fe40001000000 */
[----:B------:R-:W-:Y:S02]  /*08e0*/  ISETP.NE.AND P1, PT, R8, RZ, P1 ;  /* 0x000000ff0800720c */ /* 0x000fe40000f25270 */
[----:B------:R-:W-:Y:S02]  /*08f0*/  SHF.R.U32.HI R0, RZ, R0, R5 ;  /* 0x00000000ff007219 */ /* 0x000fe40000011605 */
[----:B------:R-:W-:-:S02]  /*0900*/  PLOP3.LUT P0, PT, P0, P1, PT, 0xf8, 0x8f ;  /* 0x00000000008f781c */ /* 0x000fc40000703f70 */
[----:B------:R-:W-:Y:S02]  /*0910*/  SHF.R.U32.HI R8, RZ, 0x1, R0 ;  /* 0x00000001ff087819 */ /* 0x000fe40000011600 */
[----:B------:R-:W-:-:S04]  /*0920*/  SEL R5, RZ, 0x1, !P0 ;  /* 0x00000001ff057807 */ /* 0x000fc80004000000 */
[----:B------:R-:W-:-:S04]  /*0930*/  LOP3.LUT R5, R5, 0x1, R8, 0xf8, !PT ;  /* 0x0000000105057812 */ /* 0x000fc800078ef808 */
[----:B------:R-:W-:-:S05]  /*0940*/  LOP3.LUT R5, R5, R0, RZ, 0xc0, !PT ;  /* 0x0000000005057212 */ /* 0x000fca00078ec0ff */
[----:B------:R-:W-:-:S05]  /*0950*/  IMAD.IADD R5, R8, 0x1, R5 ;  /* 0x0000000108057824 */ /* 0x000fca00078e0205 */
[----:B------:R-:W-:Y:S01]  /*0960*/  LOP3.LUT R6, R5, R6, RZ, 0xfc, !PT ;  /* 0x0000000605067212 */ /* 0x000fe200078efcff */
[----:B------:R-:W-:Y:S06]  /*0970*/  BRA `(.L_x_13) ;  /* 0x0000000000107947 */ /* 0x000fec0003800000 */
.L_x_12:
[----:B------:R-:W-:-:S04]  /*0980*/  LOP3.LUT R6, R6, 0x80000000, RZ, 0xc0, !PT ;  /* 0x8000000006067812 */ /* 0x000fc800078ec0ff */
[----:B------:R-:W-:Y:S01]  /*0990*/  LOP3.LUT R6, R6, 0x7f800000, RZ, 0xfc, !PT ;  /* 0x7f80000006067812 */ /* 0x000fe200078efcff */
[----:B------:R-:W-:Y:S06]  /*09a0*/  BRA `(.L_x_13) ;  /* 0x0000000000047947 */ /* 0x000fec0003800000 */
.L_x_11:
[----:B------:R-:W-:-:S07]  /*09b0*/  IMAD R6, R7, 0x800000, R6 ;  /* 0x0080000007067824 */ /* 0x000fce00078e0206 */
.L_x_13:
[----:B------:R-:W-:Y:S05]  /*09c0*/  BSYNC.RECONVERGENT B2 ;  /* 0x0000000000027941 */ /* 0x000fea0003800200 */
.L_x_10:
[----:B------:R-:W-:Y:S05]  /*09d0*/  BRA `(.L_x_14) ;  /* 0x0000000000207947 */ /* 0x000fea0003800000 */
.L_x_9:
[----:B------:R-:W-:-:S04]  /*09e0*/  LOP3.LUT R6, R7, 0x80000000, R6, 0x48, !PT ;  /* 0x8000000007067812 */ /* 0x000fc800078e4806 */
[----:B------:R-:W-:Y:S01]  /*09f0*/  LOP3.LUT R6, R6, 0x7f800000, RZ, 0xfc, !PT ;  /* 0x7f80000006067812 */ /* 0x000fe200078efcff */
[----:B------:R-:W-:Y:S06]  /*0a00*/  BRA `(.L_x_14) ;  /* 0x0000000000147947 */ /* 0x000fec0003800000 */
.L_x_8:
[----:B------:R-:W-:Y:S01]  /*0a10*/  LOP3.LUT R6, R7, 0x80000000, R6, 0x48, !PT ;  /* 0x8000000007067812 */ /* 0x000fe200078e4806 */
[----:B------:R-:W-:Y:S06]  /*0a20*/  BRA `(.L_x_14) ;  /* 0x00000000000c7947 */ /* 0x000fec0003800000 */
.L_x_7:
[----:B------:R-:W0:Y:S01]  /*0a30*/  MUFU.RSQ R6, -QNAN ;  /* 0xffc0000000067908 */ /* 0x000e220000001400 */
[----:B------:R-:W-:Y:S05]  /*0a40*/  BRA `(.L_x_14) ;  /* 0x0000000000047947 */ /* 0x000fea0003800000 */
.L_x_6:
[----:B------:R-:W-:-:S07]  /*0a50*/  FADD.FTZ R6, R0, 3 ;  /* 0x4040000000067421 */ /* 0x000fce0000010000 */
.L_x_14:
[----:B------:R-:W-:Y:S05]  /*0a60*/  BSYNC.RECONVERGENT B0 ;  /* 0x0000000000007941 */ /* 0x000fea0003800200 */
.L_x_3:
[----:B------:R-:W-:-:S04]  /*0a70*/  IMAD.MOV.U32 R5, RZ, RZ, 0x0 ;  /* 0x00000000ff057424 */ /* 0x000fc800078e00ff */
[----:B0-----:R-:W-:Y:S05]  /*0a80*/  RET.REL.NODEC R4 `(_Z13stencilKernelPKfPfi) ;  /* 0xfffffff4045c7950 */ /* 0x001fea0003c3ffff */
.L_x_15:
[----:B------:R-:W-:-:S00]  /*0a90*/  BRA `(.L_x_15) ;  /* 0xfffffffc00fc7947 */ /* 0x000fc0000383ffff */
[----:B------:R-:W-:-:S00]  /*0aa0*/  NOP ;  /* 0x0000000000007918 */ /* 0x000fc00000000000 */
        /* <DEDUP_REMOVED lines=13> */
.L_x_16:


//--------------------- .nv.shared._Z13stencilKernelPKfPfi --------------------------
	.section	.nv.shared._Z13stencilKernelPKfPfi,"aw",@nobits
	.sectionflags	@""
	.align	16
	.zero		1024


//--------------------- .nv.shared.reserved.0     --------------------------
	.section	.nv.shared.reserved.0,"aw",@nobits
	.weak		__nv_reservedSMEM_offset_0_alias
	.size		__nv_reservedSMEM_offset_0_alias, 0, 64
	.other		__nv_reservedSMEM_offset_0_alias,@"STO_CUDA_RESERVED_SHARED STV_DEFAULT"
__nv_reservedSMEM_offset_0_alias:
	.zero		0
	.zero		64


//--------------------- .nv.constant0._Z13stencilKernelPKfPfi --------------------------
	.section	.nv.constant0._Z13stencilKernelPKfPfi,"a",@progbits
	.sectionflags	@""
	.align	4
.nv.constant0._Z13stencilKernelPKfPfi:
	.zero		916


//--------------------- SYMBOLS --------------------------

	.type		.nv.reservedSmem.offset0,@object
	.size		.nv.reservedSmem.offset0,0x4
	.type		.nv.reservedSmem.cap,@object
	.size		.nv.reservedSmem.cap,0x4
